//
// Generated by NVIDIA NVVM Compiler
//
// Compiler Build ID: CL-36424714
// Cuda compilation tools, release 13.0, V13.0.88
// Based on NVVM 20.0.0
//

.version 9.0
.target sm_100
.address_size 64

	// .globl	_Z21gpu_scan_hillissteelePiS_i
.extern .shared .align 16 .b8 sh_data_[];

.visible .entry _Z21gpu_scan_hillissteelePiS_i(
	.param .u64 .ptr .align 1 _Z21gpu_scan_hillissteelePiS_i_param_0,
	.param .u64 .ptr .align 1 _Z21gpu_scan_hillissteelePiS_i_param_1,
	.param .u32 _Z21gpu_scan_hillissteelePiS_i_param_2
)
{
	.reg .pred 	%p<4>;
	.reg .b32 	%r<16>;
	.reg .b32 	%f<6>;
	.reg .b64 	%rd<9>;

	ld.param.u64 	%rd2, [_Z21gpu_scan_hillissteelePiS_i_param_0];
	ld.param.u64 	%rd1, [_Z21gpu_scan_hillissteelePiS_i_param_1];
	ld.param.u32 	%r5, [_Z21gpu_scan_hillissteelePiS_i_param_2];
	cvta.to.global.u64 	%rd3, %rd2;
	mov.u32 	%r1, %tid.x;
	mul.wide.u32 	%rd4, %r1, 4;
	add.s64 	%rd5, %rd3, %rd4;
	ld.global.u32 	%r6, [%rd5];
	cvt.rn.f32.s32 	%f1, %r6;
	shl.b32 	%r7, %r1, 2;
	mov.u32 	%r8, sh_data_;
	add.s32 	%r2, %r8, %r7;
	st.shared.f32 	[%r2], %f1;
	bar.sync 	0;
	setp.lt.s32 	%p1, %r5, 2;
	@%p1 bra 	$L__BB0_5;
	mov.b32 	%r15, 1;
$L__BB0_2:
	setp.lt.s32 	%p2, %r1, %r15;
	@%p2 bra 	$L__BB0_4;
	sub.s32 	%r10, %r1, %r15;
	shl.b32 	%r11, %r10, 2;
	add.s32 	%r13, %r8, %r11;
	ld.shared.f32 	%f2, [%r13];
	ld.shared.f32 	%f3, [%r2];
	add.f32 	%f4, %f2, %f3;
	st.shared.f32 	[%r2], %f4;
$L__BB0_4:
	bar.sync 	0;
	shl.b32 	%r15, %r15, 1;
	setp.lt.s32 	%p3, %r15, %r5;
	@%p3 bra 	$L__BB0_2;
$L__BB0_5:
	cvta.to.global.u64 	%rd6, %rd1;
	ld.shared.f32 	%f5, [%r2];
	cvt.rzi.s32.f32 	%r14, %f5;
	add.s64 	%rd8, %rd6, %rd4;
	st.global.u32 	[%rd8], %r14;
	ret;

}
	// .globl	_Z17gpu_scan_blellochPiS_i
.visible .entry _Z17gpu_scan_blellochPiS_i(
	.param .u64 .ptr .align 1 _Z17gpu_scan_blellochPiS_i_param_0,
	.param .u64 .ptr .align 1 _Z17gpu_scan_blellochPiS_i_param_1,
	.param .u32 _Z17gpu_scan_blellochPiS_i_param_2
)
{
	.reg .pred 	%p<9>;
	.reg .b32 	%r<45>;
	.reg .b32 	%f<9>;
	.reg .b64 	%rd<9>;

	ld.param.u64 	%rd1, [_Z17gpu_scan_blellochPiS_i_param_0];
	ld.param.u64 	%rd2, [_Z17gpu_scan_blellochPiS_i_param_1];
	ld.param.u32 	%r13, [_Z17gpu_scan_blellochPiS_i_param_2];
	mov.u32 	%r14, %ctaid.x;
	mov.u32 	%r15, %ntid.x;
	mul.lo.s32 	%r16, %r14, %r15;
	shl.b32 	%r17, %r16, 1;
	mov.u32 	%r1, %tid.x;
	add.s32 	%r2, %r17, %r1;
	setp.ge.s32 	%p1, %r2, %r13;
	shl.b32 	%r18, %r1, 2;
	mov.u32 	%r19, sh_data_;
	add.s32 	%r3, %r19, %r18;
	@%p1 bra 	$L__BB1_2;
	cvta.to.global.u64 	%rd3, %rd1;
	mul.wide.s32 	%rd4, %r2, 4;
	add.s64 	%rd5, %rd3, %rd4;
	ld.global.u32 	%r20, [%rd5];
	cvt.rn.f32.s32 	%f1, %r20;
	st.shared.f32 	[%r3], %f1;
$L__BB1_2:
	bar.sync 	0;
	setp.eq.s32 	%p2, %r13, 0;
	@%p2 bra 	$L__BB1_7;
	shl.b32 	%r22, %r1, 1;
	add.s32 	%r4, %r22, 2;
	mov.b32 	%r43, 1;
$L__BB1_4:
	mul.lo.s32 	%r6, %r43, %r4;
	add.s32 	%r23, %r6, -1;
	setp.ge.s32 	%p3, %r23, %r13;
	@%p3 bra 	$L__BB1_6;
	sub.s32 	%r24, %r6, %r43;
	shl.b32 	%r25, %r24, 2;
	add.s32 	%r27, %r19, %r25;
	ld.shared.f32 	%f2, [%r27+-4];
	shl.b32 	%r28, %r43, 2;
	add.s32 	%r29, %r27, %r28;
	ld.shared.f32 	%f3, [%r29+-4];
	add.f32 	%f4, %f2, %f3;
	st.shared.f32 	[%r29+-4], %f4;
$L__BB1_6:
	bar.sync 	0;
	shl.b32 	%r43, %r43, 1;
	setp.le.u32 	%p4, %r43, %r13;
	@%p4 bra 	$L__BB1_4;
$L__BB1_7:
	add.s32 	%r30, %r13, 3;
	setp.lt.u32 	%p5, %r30, 7;
	@%p5 bra 	$L__BB1_12;
	shr.s32 	%r31, %r13, 31;
	shr.u32 	%r32, %r31, 30;
	add.s32 	%r33, %r13, %r32;
	shr.s32 	%r44, %r33, 2;
	shl.b32 	%r34, %r1, 1;
	add.s32 	%r9, %r34, 2;
$L__BB1_9:
	mul.lo.s32 	%r11, %r44, %r9;
	add.s32 	%r35, %r11, %r44;
	add.s32 	%r36, %r35, -1;
	setp.ge.u32 	%p6, %r36, %r13;
	@%p6 bra 	$L__BB1_11;
	shl.b32 	%r37, %r11, 2;
	add.s32 	%r39, %r19, %r37;
	ld.shared.f32 	%f5, [%r39+-4];
	shl.b32 	%r40, %r44, 2;
	add.s32 	%r41, %r39, %r40;
	ld.shared.f32 	%f6, [%r41+-4];
	add.f32 	%f7, %f5, %f6;
	st.shared.f32 	[%r41+-4], %f7;
$L__BB1_11:
	bar.sync 	0;
	shr.u32 	%r12, %r44, 1;
	setp.gt.u32 	%p7, %r44, 1;
	mov.u32 	%r44, %r12;
	@%p7 bra 	$L__BB1_9;
$L__BB1_12:
	setp.ge.s32 	%p8, %r2, %r13;
	@%p8 bra 	$L__BB1_14;
	ld.shared.f32 	%f8, [%r3];
	cvt.rzi.s32.f32 	%r42, %f8;
	cvta.to.global.u64 	%rd6, %rd2;
	mul.wide.s32 	%rd7, %r2, 4;
	add.s64 	%rd8, %rd6, %rd7;
	st.global.u32 	[%rd8], %r42;
$L__BB1_14:
	ret;

}


// ===== COMPILED SASS (sm_100) =====

	.target	sm_100

	.elftype	@"ET_EXEC"


//--------------------- .note.nv.tkinfo           --------------------------
	.section	.note.nv.tkinfo,"",@"SHT_NOTE"
	.sectionflags	@"SHF_NOTE_NV_TKINFO"
	.tkinfo
        /*0018*/ 	.word	0x00000002
        /*0030*/ 	.string	""
        /*0030*/ 	.string	"ptxas"
        /*0030*/ 	.string	"Cuda compilation tools, release 13.0, V13.0.88"
        /*0030*/ 	.string	"Build cuda_13.0.r13.0/compiler.36424714_0"
        /*0030*/ 	.string	"-arch sm_100 -m 64 "



//--------------------- .note.nv.cuinfo           --------------------------
	.section	.note.nv.cuinfo,"",@"SHT_NOTE"
	.sectionflags	@"SHF_NOTE_NV_CUINFO"
        /*0018*/ 	.short	0x0002
        /*001a*/ 	.short	0x0064
        /*001c*/ 	.short	0x0082
	.zero		2


//--------------------- .nv.info                  --------------------------
	.section	.nv.info,"",@"SHT_CUDA_INFO"
	.align	4


	//----- nvinfo : EIATTR_REGCOUNT
	.align		4
        /*0000*/ 	.byte	0x04, 0x2f
        /*0002*/ 	.short	(.L_1 - .L_0)
	.align		4
.L_0:
        /*0004*/ 	.word	index@(_Z21gpu_scan_hillissteelePiS_i)
        /*0008*/ 	.word	0x0000000c


	//----- nvinfo : EIATTR_FRAME_SIZE
	.align		4
.L_1:
        /*000c*/ 	.byte	0x04, 0x11
        /*000e*/ 	.short	(.L_3 - .L_2)
	.align		4
.L_2:
        /*0010*/ 	.word	index@(_Z21gpu_scan_hillissteelePiS_i)
        /*0014*/ 	.word	0x00000000


	//----- nvinfo : EIATTR_REGCOUNT
	.align		4
.L_3:
        /*0018*/ 	.byte	0x04, 0x2f
        /*001a*/ 	.short	(.L_5 - .L_4)
	.align		4
.L_4:
        /*001c*/ 	.word	index@(_Z17gpu_scan_blellochPiS_i)
        /*0020*/ 	.word	0x0000000c


	//----- nvinfo : EIATTR_FRAME_SIZE
	.align		4
.L_5:
        /*0024*/ 	.byte	0x04, 0x11
        /*0026*/ 	.short	(.L_7 - .L_6)
	.align		4
.L_6:
        /*0028*/ 	.word	index@(_Z17gpu_scan_blellochPiS_i)
        /*002c*/ 	.word	0x00000000


	//----- nvinfo : EIATTR_MIN_STACK_SIZE
	.align		4
.L_7:
        /*0030*/ 	.byte	0x04, 0x12
        /*0032*/ 	.short	(.L_9 - .L_8)
	.align		4
.L_8:
        /*0034*/ 	.word	index@(_Z17gpu_scan_blellochPiS_i)
        /*0038*/ 	.word	0x00000000


	//----- nvinfo : EIATTR_MIN_STACK_SIZE
	.align		4
.L_9:
        /*003c*/ 	.byte	0x04, 0x12
        /*003e*/ 	.short	(.L_11 - .L_10)
	.align		4
.L_10:
        /*0040*/ 	.word	index@(_Z21gpu_scan_hillissteelePiS_i)
        /*0044*/ 	.word	0x00000000
.L_11:


//--------------------- .nv.compat                --------------------------
	.section	.nv.compat,"",@"SHT_CUDA_COMPAT_INFO"
	.align	4
        /*0000*/ 	.byte	0x02, 0x09, 0x00, 0x00, 0x02, 0x02, 0x01, 0x00, 0x02, 0x05, 0x05, 0x00, 0x03, 0x07, 0x01, 0x01
        /*0010*/ 	.byte	0x02, 0x03, 0x00, 0x00, 0x02, 0x06, 0x01, 0x00, 0x04, 0x0b, 0x08, 0x00, 0x09, 0x00, 0x00, 0x00
        /*0020*/ 	.byte	0x00, 0x00, 0x00, 0x00


//--------------------- .nv.info._Z17gpu_scan_blellochPiS_i --------------------------
	.section	.nv.info._Z17gpu_scan_blellochPiS_i,"",@"SHT_CUDA_INFO"
	.sectionflags	@""
	.align	4


	//----- nvinfo : EIATTR_CUDA_API_VERSION
	.align		4
        /*0000*/ 	.byte	0x04, 0x37
        /*0002*/ 	.short	(.L_13 - .L_12)
.L_12:
        /*0004*/ 	.word	0x00000082


	//----- nvinfo : EIATTR_KPARAM_INFO
	.align		4
.L_13:
        /*0008*/ 	.byte	0x04, 0x17
        /*000a*/ 	.short	(.L_15 - .L_14)
.L_14:
        /*000c*/ 	.word	0x00000000
        /*0010*/ 	.short	0x0002
        /*0012*/ 	.short	0x0010
        /*0014*/ 	.byte	0x00, 0xf0, 0x11, 0x00


	//----- nvinfo : EIATTR_KPARAM_INFO
	.align		4
.L_15:
        /*0018*/ 	.byte	0x04, 0x17
        /*001a*/ 	.short	(.L_17 - .L_16)
.L_16:
        /*001c*/ 	.word	0x00000000
        /*0020*/ 	.short	0x0001
        /*0022*/ 	.short	0x0008
        /*0024*/ 	.byte	0x00, 0xf5, 0x21, 0x00


	//----- nvinfo : EIATTR_KPARAM_INFO
	.align		4
.L_17:
        /*0028*/ 	.byte	0x04, 0x17
        /*002a*/ 	.short	(.L_19 - .L_18)
.L_18:
        /*002c*/ 	.word	0x00000000
        /*0030*/ 	.short	0x0000
        /*0032*/ 	.short	0x0000
        /*0034*/ 	.byte	0x00, 0xf5, 0x21, 0x00


	//----- nvinfo : EIATTR_SPARSE_MMA_MASK
	.align		4
.L_19:
        /*0038*/ 	.byte	0x03, 0x50
        /*003a*/ 	.short	0x0000


	//----- nvinfo : EIATTR_MAXREG_COUNT
	.align		4
        /*003c*/ 	.byte	0x03, 0x1b
        /*003e*/ 	.short	0x00ff


	//----- nvinfo : EIATTR_NUM_BARRIERS
	.align		4
        /*0040*/ 	.byte	0x02, 0x4c
        /*0042*/ 	.byte	0x01
	.zero		1


	//----- nvinfo : EIATTR_MERCURY_ISA_VERSION
	.align		4
        /*0044*/ 	.byte	0x03, 0x5f
        /*0046*/ 	.short	0x0101


	//----- nvinfo : EIATTR_VRC_CTA_INIT_COUNT
	.align		4
        /*0048*/ 	.byte	0x02, 0x4a
	.zero		1
	.zero		1


	//----- nvinfo : EIATTR_EXIT_INSTR_OFFSETS
	.align		4
        /*004c*/ 	.byte	0x04, 0x1c
        /*004e*/ 	.short	(.L_21 - .L_20)


	//   ....[0]....
.L_20:
        /*0050*/ 	.word	0x000003f0


	//   ....[1]....
        /*0054*/ 	.word	0x00000450


	//----- nvinfo : EIATTR_CBANK_PARAM_SIZE
	.align		4
.L_21:
        /*0058*/ 	.byte	0x03, 0x19
        /*005a*/ 	.short	0x0014


	//----- nvinfo : EIATTR_PARAM_CBANK
	.align		4
        /*005c*/ 	.byte	0x04, 0x0a
        /*005e*/ 	.short	(.L_23 - .L_22)
	.align		4
.L_22:
        /*0060*/ 	.word	index@(.nv.constant0._Z17gpu_scan_blellochPiS_i)
        /*0064*/ 	.short	0x0380
        /*0066*/ 	.short	0x0014


	//----- nvinfo : EIATTR_SW_WAR
	.align		4
.L_23:
        /*0068*/ 	.byte	0x04, 0x36
        /*006a*/ 	.short	(.L_25 - .L_24)
.L_24:
        /*006c*/ 	.word	0x00000008
.L_25:


//--------------------- .nv.info._Z21gpu_scan_hillissteelePiS_i --------------------------
	.section	.nv.info._Z21gpu_scan_hillissteelePiS_i,"",@"SHT_CUDA_INFO"
	.sectionflags	@""
	.align	4


	//----- nvinfo : EIATTR_CUDA_API_VERSION
	.align		4
        /*0000*/ 	.byte	0x04, 0x37
        /*0002*/ 	.short	(.L_27 - .L_26)
.L_26:
        /*0004*/ 	.word	0x00000082


	//----- nvinfo : EIATTR_KPARAM_INFO
	.align		4
.L_27:
        /*0008*/ 	.byte	0x04, 0x17
        /*000a*/ 	.short	(.L_29 - .L_28)
.L_28:
        /*000c*/ 	.word	0x00000000
        /*0010*/ 	.short	0x0002
        /*0012*/ 	.short	0x0010
        /*0014*/ 	.byte	0x00, 0xf0, 0x11, 0x00


	//----- nvinfo : EIATTR_KPARAM_INFO
	.align		4
.L_29:
        /*0018*/ 	.byte	0x04, 0x17
        /*001a*/ 	.short	(.L_31 - .L_30)
.L_30:
        /*001c*/ 	.word	0x00000000
        /*0020*/ 	.short	0x0001
        /*0022*/ 	.short	0x0008
        /*0024*/ 	.byte	0x00, 0xf5, 0x21, 0x00


	//----- nvinfo : EIATTR_KPARAM_INFO
	.align		4
.L_31:
        /*0028*/ 	.byte	0x04, 0x17
        /*002a*/ 	.short	(.L_33 - .L_32)
.L_32:
        /*002c*/ 	.word	0x00000000
        /*0030*/ 	.short	0x0000
        /*0032*/ 	.short	0x0000
        /*0034*/ 	.byte	0x00, 0xf5, 0x21, 0x00


	//----- nvinfo : EIATTR_SPARSE_MMA_MASK
	.align		4
.L_33:
        /*0038*/ 	.byte	0x03, 0x50
        /*003a*/ 	.short	0x0000


	//----- nvinfo : EIATTR_MAXREG_COUNT
	.align		4
        /*003c*/ 	.byte	0x03, 0x1b
        /*003e*/ 	.short	0x00ff


	//----- nvinfo : EIATTR_NUM_BARRIERS
	.align		4
        /*0040*/ 	.byte	0x02, 0x4c
        /*0042*/ 	.byte	0x01
	.zero		1


	//----- nvinfo : EIATTR_MERCURY_ISA_VERSION
	.align		4
        /*0044*/ 	.byte	0x03, 0x5f
        /*0046*/ 	.short	0x0101


	//----- nvinfo : EIATTR_VRC_CTA_INIT_COUNT
	.align		4
        /*0048*/ 	.byte	0x02, 0x4a
	.zero		1
	.zero		1


	//----- nvinfo : EIATTR_EXIT_INSTR_OFFSETS
	.align		4
        /*004c*/ 	.byte	0x04, 0x1c
        /*004e*/ 	.short	(.L_35 - .L_34)


	//   ....[0]....
.L_34:
        /*0050*/ 	.word	0x00000220


	//----- nvinfo : EIATTR_CBANK_PARAM_SIZE
	.align		4
.L_35:
        /*0054*/ 	.byte	0x03, 0x19
        /*0056*/ 	.short	0x0014


	//----- nvinfo : EIATTR_PARAM_CBANK
	.align		4
        /*0058*/ 	.byte	0x04, 0x0a
        /*005a*/ 	.short	(.L_37 - .L_36)
	.align		4
.L_36:
        /*005c*/ 	.word	index@(.nv.constant0._Z21gpu_scan_hillissteelePiS_i)
        /*0060*/ 	.short	0x0380
        /*0062*/ 	.short	0x0014


	//----- nvinfo : EIATTR_SW_WAR
	.align		4
.L_37:
        /*0064*/ 	.byte	0x04, 0x36
        /*0066*/ 	.short	(.L_39 - .L_38)
.L_38:
        /*0068*/ 	.word	0x00000008
.L_39:


//--------------------- .nv.callgraph             --------------------------
	.section	.nv.callgraph,"",@"SHT_CUDA_CALLGRAPH"
	.align	4
	.sectionentsize	8
	.align		4
        /*0000*/ 	.word	0x00000000
	.align		4
        /*0004*/ 	.word	0xffffffff
	.align		4
        /*0008*/ 	.word	0x00000000
	.align		4
        /*000c*/ 	.word	0xfffffffe
	.align		4
        /*0010*/ 	.word	0x00000000
	.align		4
        /*0014*/ 	.word	0xfffffffd
	.align		4
        /*0018*/ 	.word	0x00000000
	.align		4
        /*001c*/ 	.word	0xfffffffc


//--------------------- .text._Z17gpu_scan_blellochPiS_i --------------------------
	.section	.text._Z17gpu_scan_blellochPiS_i,"ax",@progbits
	.align	128
        .global         _Z17gpu_scan_blellochPiS_i
        .type           _Z17gpu_scan_blellochPiS_i,@function
        .size           _Z17gpu_scan_blellochPiS_i,(.L_x_8 - _Z17gpu_scan_blellochPiS_i)
        .other          _Z17gpu_scan_blellochPiS_i,@"STO_CUDA_ENTRY STV_DEFAULT"
_Z17gpu_scan_blellochPiS_i:
.text._Z17gpu_scan_blellochPiS_i:
[----:B------:R-:W-:Y:S01]  /*0000*/  LDC R1, c[0x0][0x37c] ;  /* 0x0000df00ff017b82 */ /* 0x000fe20000000800 */
[----:B------:R-:W0:Y:S07]  /*0010*/  S2R R9, SR_TID.X ;  /* 0x0000000000097919 */ /* 0x000e2e0000002100 */
[----:B------:R-:W1:Y:S01]  /*0020*/  S2UR UR4, SR_CTAID.X ;  /* 0x00000000000479c3 */ /* 0x000e620000002500 */
[----:B------:R-:W2:Y:S01]  /*0030*/  LDCU UR6, c[0x0][0x390] ;  /* 0x00007200ff0677ac */ /* 0x000ea20008000800 */
[----:B------:R-:W3:Y:S06]  /*0040*/  LDCU.64 UR8, c[0x0][0x358] ;  /* 0x00006b00ff0877ac */ /* 0x000eec0008000a00 */
[----:B------:R-:W1:Y:S02]  /*0050*/  LDC R0, c[0x0][0x360] ;  /* 0x0000d800ff007b82 */ /* 0x000e640000000800 */
[----:B-1----:R-:W-:-:S04]  /*0060*/  IMAD R0, R0, UR4, RZ ;  /* 0x0000000400007c24 */ /* 0x002fc8000f8e02ff */
[----:B0-----:R-:W-:-:S05]  /*0070*/  IMAD R0, R0, 0x2, R9 ;  /* 0x0000000200007824 */ /* 0x001fca00078e0209 */
[----:B--2---:R-:W-:-:S13]  /*0080*/  ISETP.GE.AND P0, PT, R0, UR6, PT ;  /* 0x0000000600007c0c */ /* 0x004fda000bf06270 */
[----:B------:R-:W0:Y:S02]  /*0090*/  @!P0 LDC.64 R2, c[0x0][0x380] ;  /* 0x0000e000ff028b82 */ /* 0x000e240000000a00 */
[----:B0-----:R-:W-:-:S06]  /*00a0*/  @!P0 IMAD.WIDE R2, R0, 0x4, R2 ;  /* 0x0000000400028825 */ /* 0x001fcc00078e0202 */
[----:B---3--:R-:W2:Y:S01]  /*00b0*/  @!P0 LDG.E R2, desc[UR8][R2.64] ;  /* 0x0000000802028981 */ /* 0x008ea2000c1e1900 */
[----:B------:R-:W0:Y:S01]  /*00c0*/  S2UR UR5, SR_CgaCtaId ;  /* 0x00000000000579c3 */ /* 0x000e220000008800 */
[----:B------:R-:W-:Y:S01]  /*00d0*/  UMOV UR4, 0x400 ;  /* 0x0000040000047882 */ /* 0x000fe20000000000 */
[----:B------:R-:W-:Y:S02]  /*00e0*/  UISETP.NE.AND UP0, UPT, UR6, URZ, UPT ;  /* 0x000000ff0600728c */ /* 0x000fe4000bf05270 */
[----:B0-----:R-:W-:-:S06]  /*00f0*/  ULEA UR4, UR5, UR4, 0x18 ;  /* 0x0000000405047291 */ /* 0x001fcc000f8ec0ff */
[----:B------:R-:W-:Y:S02]  /*0100*/  LEA R4, R9, UR4, 0x2 ;  /* 0x0000000409047c11 */ /* 0x000fe4000f8e10ff */
[----:B--2---:R-:W-:-:S05]  /*0110*/  @!P0 I2FP.F32.S32 R5, R2 ;  /* 0x0000000200058245 */ /* 0x004fca0000201400 */
[----:B------:R0:W-:Y:S01]  /*0120*/  @!P0 STS [R4], R5 ;  /* 0x0000000504008388 */ /* 0x0001e20000000800 */
[----:B------:R-:W-:Y:S06]  /*0130*/  BAR.SYNC.DEFER_BLOCKING 0x0 ;  /* 0x0000000000007b1d */ /* 0x000fec0000010000 */
[----:B------:R-:W-:Y:S05]  /*0140*/  BRA.U !UP0, `(.L_x_0) ;  /* 0x0000000108487547 */ /* 0x000fea000b800000 */
[----:B------:R-:W-:Y:S01]  /*0150*/  LEA R2, R9, 0x2, 0x1 ;  /* 0x0000000209027811 */ /* 0x000fe200078e08ff */
[----:B------:R-:W-:Y:S01]  /*0160*/  IMAD.MOV.U32 R3, RZ, RZ, 0x1 ;  /* 0x00000001ff037424 */ /* 0x000fe200078e00ff */
[----:B------:R-:W1:Y:S01]  /*0170*/  LDCU UR6, c[0x0][0x390] ;  /* 0x00007200ff0677ac */ /* 0x000e620008000800 */
[----:B------:R-:W-:-:S05]  /*0180*/  NOP ;  /* 0x0000000000007918 */ /* 0x000fca0000000000 */
.L_x_1:
[----:B------:R-:W-:-:S04]  /*0190*/  IMAD R6, R2, R3, RZ ;  /* 0x0000000302067224 */ /* 0x000fc800078e02ff */
[----:B0-----:R-:W-:-:S05]  /*01a0*/  VIADD R5, R6, 0xffffffff ;  /* 0xffffffff06057836 */ /* 0x001fca0000000000 */
[----:B-1----:R-:W-:-:S13]  /*01b0*/  ISETP.GE.AND P0, PT, R5, UR6, PT ;  /* 0x0000000605007c0c */ /* 0x002fda000bf06270 */
[----:B------:R-:W-:-:S05]  /*01c0*/  @!P0 IMAD.IADD R5, R6, 0x1, -R3 ;  /* 0x0000000106058824 */ /* 0x000fca00078e0a03 */
[----:B------:R-:W-:-:S04]  /*01d0*/  @!P0 LEA R6, R5, UR4, 0x2 ;  /* 0x0000000405068c11 */ /* 0x000fc8000f8e10ff */
[C---:B------:R-:W-:Y:S01]  /*01e0*/  @!P0 LEA R5, R3.reuse, R6, 0x2 ;  /* 0x0000000603058211 */ /* 0x040fe200078e10ff */
[----:B------:R-:W-:Y:S01]  /*01f0*/  IMAD.SHL.U32 R3, R3, 0x2, RZ ;  /* 0x0000000203037824 */ /* 0x000fe200078e00ff */
[----:B------:R-:W-:Y:S04]  /*0200*/  @!P0 LDS R6, [R6+-0x4] ;  /* 0xfffffc0006068984 */ /* 0x000fe80000000800 */
[----:B------:R-:W0:Y:S02]  /*0210*/  @!P0 LDS R7, [R5+-0x4] ;  /* 0xfffffc0005078984 */ /* 0x000e240000000800 */
[----:B0-----:R-:W-:-:S05]  /*0220*/  @!P0 FADD R8, R6, R7 ;  /* 0x0000000706088221 */ /* 0x001fca0000000000 */
[----:B------:R2:W-:Y:S01]  /*0230*/  @!P0 STS [R5+-0x4], R8 ;  /* 0xfffffc0805008388 */ /* 0x0005e20000000800 */
[----:B------:R-:W-:Y:S01]  /*0240*/  BAR.SYNC.DEFER_BLOCKING 0x0 ;  /* 0x0000000000007b1d */ /* 0x000fe20000010000 */
[----:B------:R-:W-:-:S13]  /*0250*/  ISETP.GT.U32.AND P0, PT, R3, UR6, PT ;  /* 0x0000000603007c0c */ /* 0x000fda000bf04070 */
[----:B--2---:R-:W-:Y:S05]  /*0260*/  @!P0 BRA `(.L_x_1) ;  /* 0xfffffffc00c88947 */ /* 0x004fea000383ffff */
.L_x_0:
[----:B------:R-:W-:-:S04]  /*0270*/  UIADD3 UR5, UPT, UPT, UR6, 0x3, URZ ;  /* 0x0000000306057890 */ /* 0x000fc8000fffe0ff */
[----:B------:R-:W-:-:S09]  /*0280*/  UISETP.GE.U32.AND UP0, UPT, UR5, 0x7, UPT ;  /* 0x000000070500788c */ /* 0x000fd2000bf06070 */
[----:B------:R-:W-:Y:S05]  /*0290*/  BRA.U !UP0, `(.L_x_2) ;  /* 0x0000000108507547 */ /* 0x000fea000b800000 */
[----:B------:R-:W-:Y:S01]  /*02a0*/  USHF.R.S32.HI UR5, URZ, 0x1f, UR6 ;  /* 0x0000001fff057899 */ /* 0x000fe20008011406 */
[----:B------:R-:W-:Y:S01]  /*02b0*/  LEA R9, R9, 0x2, 0x1 ;  /* 0x0000000209097811 */ /* 0x000fe200078e08ff */
[----:B------:R-:W1:Y:S02]  /*02c0*/  LDCU UR7, c[0x0][0x390] ;  /* 0x00007200ff0777ac */ /* 0x000e640008000800 */
[----:B------:R-:W-:-:S04]  /*02d0*/  ULEA.HI UR5, UR5, UR6, URZ, 0x2 ;  /* 0x0000000605057291 */ /* 0x000fc8000f8f10ff */
[----:B------:R-:W-:-:S06]  /*02e0*/  USHF.R.S32.HI UR5, URZ, 0x2, UR5 ;  /* 0x00000002ff057899 */ /* 0x000fcc0008011405 */
[----:B------:R-:W-:-:S07]  /*02f0*/  IMAD.U32 R2, RZ, RZ, UR5 ;  /* 0x00000005ff027e24 */ /* 0x000fce000f8e00ff */
.L_x_3:
[----:B------:R-:W-:Y:S01]  /*0300*/  IMAD R3, R9, R2, RZ ;  /* 0x0000000209037224 */ /* 0x000fe200078e02ff */
[----:B-1----:R-:W-:-:S04]  /*0310*/  UMOV UR6, UR7 ;  /* 0x0000000700067c82 */ /* 0x002fc80008000000 */
[----:B0-----:R-:W-:-:S04]  /*0320*/  IADD3 R5, PT, PT, R3, -0x1, R2 ;  /* 0xffffffff03057810 */ /* 0x001fc80007ffe002 */
[----:B------:R-:W-:-:S13]  /*0330*/  ISETP.GE.U32.AND P0, PT, R5, UR6, PT ;  /* 0x0000000605007c0c */ /* 0x000fda000bf06070 */
[----:B------:R-:W-:-:S04]  /*0340*/  @!P0 LEA R3, R3, UR4, 0x2 ;  /* 0x0000000403038c11 */ /* 0x000fc8000f8e10ff */
[----:B------:R-:W-:Y:S02]  /*0350*/  @!P0 LEA R5, R2, R3, 0x2 ;  /* 0x0000000302058211 */ /* 0x000fe400078e10ff */
[----:B------:R-:W-:Y:S04]  /*0360*/  @!P0 LDS R3, [R3+-0x4] ;  /* 0xfffffc0003038984 */ /* 0x000fe80000000800 */
[----:B------:R-:W0:Y:S02]  /*0370*/  @!P0 LDS R6, [R5+-0x4] ;  /* 0xfffffc0005068984 */ /* 0x000e240000000800 */
[----:B0-----:R-:W-:-:S05]  /*0380*/  @!P0 FADD R6, R3, R6 ;  /* 0x0000000603068221 */ /* 0x001fca0000000000 */
[----:B------:R2:W-:Y:S01]  /*0390*/  @!P0 STS [R5+-0x4], R6 ;  /* 0xfffffc0605008388 */ /* 0x0005e20000000800 */
[----:B------:R-:W-:Y:S01]  /*03a0*/  BAR.SYNC.DEFER_BLOCKING 0x0 ;  /* 0x0000000000007b1d */ /* 0x000fe20000010000 */
[----:B------:R-:W-:Y:S02]  /*03b0*/  ISETP.GT.U32.AND P0, PT, R2, 0x1, PT ;  /* 0x000000010200780c */ /* 0x000fe40003f04070 */
[----:B------:R-:W-:-:S11]  /*03c0*/  SHF.R.U32.HI R2, RZ, 0x1, R2 ;  /* 0x00000001ff027819 */ /* 0x000fd60000011602 */
[----:B--2---:R-:W-:Y:S05]  /*03d0*/  @P0 BRA `(.L_x_3) ;  /* 0xfffffffc00c80947 */ /* 0x004fea000383ffff */
.L_x_2:
[----:B------:R-:W-:-:S13]  /*03e0*/  ISETP.GE.AND P0, PT, R0, UR6, PT ;  /* 0x0000000600007c0c */ /* 0x000fda000bf06270 */
[----:B------:R-:W-:Y:S05]  /*03f0*/  @P0 EXIT ;  /* 0x000000000000094d */ /* 0x000fea0003800000 */
[----:B0-----:R-:W0:Y:S01]  /*0400*/  LDS R4, [R4] ;  /* 0x0000000004047984 */ /* 0x001e220000000800 */
[----:B------:R-:W1:Y:S02]  /*0410*/  LDC.64 R2, c[0x0][0x388] ;  /* 0x0000e200ff027b82 */ /* 0x000e640000000a00 */
[----:B-1----:R-:W-:Y:S01]  /*0420*/  IMAD.WIDE R2, R0, 0x4, R2 ;  /* 0x0000000400027825 */ /* 0x002fe200078e0202 */
[----:B0-----:R-:W0:Y:S04]  /*0430*/  F2I.TRUNC.NTZ R5, R4 ;  /* 0x0000000400057305 */ /* 0x001e28000020f100 */
[----:B0-----:R-:W-:Y:S01]  /*0440*/  STG.E desc[UR8][R2.64], R5 ;  /* 0x0000000502007986 */ /* 0x001fe2000c101908 */
[----:B------:R-:W-:Y:S05]  /*0450*/  EXIT ;  /* 0x000000000000794d */ /* 0x000fea0003800000 */
.L_x_4:
[----:B------:R-:W-:-:S00]  /*0460*/  BRA `(.L_x_4) ;  /* 0xfffffffc00fc7947 */ /* 0x000fc0000383ffff */
[----:B------:R-:W-:-:S00]  /*0470*/  NOP ;  /* 0x0000000000007918 */ /* 0x000fc00000000000 */
        /* <DEDUP_REMOVED lines=8> */
.L_x_8:


//--------------------- .text._Z21gpu_scan_hillissteelePiS_i --------------------------
	.section	.text._Z21gpu_scan_hillissteelePiS_i,"ax",@progbits
	.align	128
        .global         _Z21gpu_scan_hillissteelePiS_i
        .type           _Z21gpu_scan_hillissteelePiS_i,@function
        .size           _Z21gpu_scan_hillissteelePiS_i,(.L_x_9 - _Z21gpu_scan_hillissteelePiS_i)
        .other          _Z21gpu_scan_hillissteelePiS_i,@"STO_CUDA_ENTRY STV_DEFAULT"
_Z21gpu_scan_hillissteelePiS_i:
.text._Z21gpu_scan_hillissteelePiS_i:
[----:B------:R-:W-:Y:S01]  /*0000*/  LDC R1, c[0x0][0x37c] ;  /* 0x0000df00ff017b82 */ /* 0x000fe20000000800 */
[----:B------:R-:W0:Y:S07]  /*0010*/  S2R R9, SR_TID.X ;  /* 0x0000000000097919 */ /* 0x000e2e0000002100 */
[----:B------:R-:W0:Y:S01]  /*0020*/  LDC.64 R2, c[0x0][0x380] ;  /* 0x0000e000ff027b82 */ /* 0x000e220000000a00 */
[----:B------:R-:W1:Y:S01]  /*0030*/  LDCU.64 UR6, c[0x0][0x358] ;  /* 0x00006b00ff0677ac */ /* 0x000e620008000a00 */
[----:B------:R-:W2:Y:S01]  /*0040*/  LDCU UR8, c[0x0][0x390] ;  /* 0x00007200ff0877ac */ /* 0x000ea20008000800 */
[----:B0-----:R-:W-:-:S06]  /*0050*/  IMAD.WIDE.U32 R2, R9, 0x4, R2 ;  /* 0x0000000409027825 */ /* 0x001fcc00078e0002 */
[----:B-1----:R-:W3:Y:S01]  /*0060*/  LDG.E R2, desc[UR6][R2.64] ;  /* 0x0000000602027981 */ /* 0x002ee2000c1e1900 */
[----:B------:R-:W0:Y:S01]  /*0070*/  S2UR UR5, SR_CgaCtaId ;  /* 0x00000000000579c3 */ /* 0x000e220000008800 */
[----:B------:R-:W-:Y:S01]  /*0080*/  UMOV UR4, 0x400 ;  /* 0x0000040000047882 */ /* 0x000fe20000000000 */
[----:B--2---:R-:W-:Y:S02]  /*0090*/  UISETP.GE.AND UP0, UPT, UR8, 0x2, UPT ;  /* 0x000000020800788c */ /* 0x004fe4000bf06270 */
[----:B0-----:R-:W-:-:S06]  /*00a0*/  ULEA UR4, UR5, UR4, 0x18 ;  /* 0x0000000405047291 */ /* 0x001fcc000f8ec0ff */
[----:B------:R-:W-:Y:S02]  /*00b0*/  LEA R5, R9, UR4, 0x2 ;  /* 0x0000000409057c11 */ /* 0x000fe4000f8e10ff */
[----:B---3--:R-:W-:-:S05]  /*00c0*/  I2FP.F32.S32 R0, R2 ;  /* 0x0000000200007245 */ /* 0x008fca0000201400 */
[----:B------:R0:W-:Y:S01]  /*00d0*/  STS [R5], R0 ;  /* 0x0000000005007388 */ /* 0x0001e20000000800 */
[----:B------:R-:W-:Y:S06]  /*00e0*/  BAR.SYNC.DEFER_BLOCKING 0x0 ;  /* 0x0000000000007b1d */ /* 0x000fec0000010000 */
[----:B------:R-:W-:Y:S05]  /*00f0*/  BRA.U !UP0, `(.L_x_5) ;  /* 0x0000000108347547 */ /* 0x000fea000b800000 */
[----:B------:R-:W1:Y:S01]  /*0100*/  LDCU UR8, c[0x0][0x390] ;  /* 0x00007200ff0877ac */ /* 0x000e620008000800 */
[----:B------:R-:W-:-:S05]  /*0110*/  UMOV UR5, 0x1 ;  /* 0x0000000100057882 */ /* 0x000fca0000000000 */
.L_x_6:
[----:B------:R-:W-:-:S13]  /*0120*/  ISETP.GE.AND P0, PT, R9, UR5, PT ;  /* 0x0000000509007c0c */ /* 0x000fda000bf06270 */
[----:B0-----:R-:W-:Y:S01]  /*0130*/  @P0 IADD3 R0, PT, PT, R9, -UR5, RZ ;  /* 0x8000000509000c10 */ /* 0x001fe2000fffe0ff */
[----:B------:R-:W-:Y:S01]  /*0140*/  @P0 LDS R3, [R5] ;  /* 0x0000000005030984 */ /* 0x000fe20000000800 */
[----:B------:R-:W-:Y:S02]  /*0150*/  USHF.L.U32 UR5, UR5, 0x1, URZ ;  /* 0x0000000105057899 */ /* 0x000fe400080006ff */
[----:B------:R-:W-:Y:S02]  /*0160*/  @P0 LEA R0, R0, UR4, 0x2 ;  /* 0x0000000400000c11 */ /* 0x000fe4000f8e10ff */
[----:B-1----:R-:W-:-:S04]  /*0170*/  UISETP.GE.AND UP0, UPT, UR5, UR8, UPT ;  /* 0x000000080500728c */ /* 0x002fc8000bf06270 */
[----:B------:R-:W0:Y:S02]  /*0180*/  @P0 LDS R0, [R0] ;  /* 0x0000000000000984 */ /* 0x000e240000000800 */
[----:B0-2---:R-:W-:-:S05]  /*0190*/  @P0 FADD R2, R0, R3 ;  /* 0x0000000300020221 */ /* 0x005fca0000000000 */
[----:B------:R2:W-:Y:S01]  /*01a0*/  @P0 STS [R5], R2 ;  /* 0x0000000205000388 */ /* 0x0005e20000000800 */
[----:B------:R-:W-:Y:S06]  /*01b0*/  BAR.SYNC.DEFER_BLOCKING 0x0 ;  /* 0x0000000000007b1d */ /* 0x000fec0000010000 */
[----:B------:R-:W-:Y:S05]  /*01c0*/  BRA.U !UP0, `(.L_x_6) ;  /* 0xfffffffd08d47547 */ /* 0x000fea000b83ffff */
.L_x_5:
[----:B0-2---:R-:W0:Y:S01]  /*01d0*/  LDS R5, [R5] ;  /* 0x0000000005057984 */ /* 0x005e220000000800 */
[----:B------:R-:W1:Y:S02]  /*01e0*/  LDC.64 R2, c[0x0][0x388] ;  /* 0x0000e200ff027b82 */ /* 0x000e640000000a00 */
[----:B-1----:R-:W-:Y:S01]  /*01f0*/  IMAD.WIDE.U32 R2, R9, 0x4, R2 ;  /* 0x0000000409027825 */ /* 0x002fe200078e0002 */
[----:B0-----:R-:W0:Y:S04]  /*0200*/  F2I.TRUNC.NTZ R7, R5 ;  /* 0x0000000500077305 */ /* 0x001e28000020f100 */
[----:B0-----:R-:W-:Y:S01]  /*0210*/  STG.E desc[UR6][R2.64], R7 ;  /* 0x0000000702007986 */ /* 0x001fe2000c101906 */
[----:B------:R-:W-:Y:S05]  /*0220*/  EXIT ;  /* 0x000000000000794d */ /* 0x000fea0003800000 */
.L_x_7:
        /* <DEDUP_REMOVED lines=13> */
.L_x_9:


//--------------------- .nv.shared._Z17gpu_scan_blellochPiS_i --------------------------
	.section	.nv.shared._Z17gpu_scan_blellochPiS_i,"aw",@nobits
	.sectionflags	@""
	.align	16
	.zero		1024


//--------------------- .nv.shared.reserved.0     --------------------------
	.section	.nv.shared.reserved.0,"aw",@nobits
	.weak		__nv_reservedSMEM_offset_0_alias
	.size		__nv_reservedSMEM_offset_0_alias, 0, 64
	.other		__nv_reservedSMEM_offset_0_alias,@"STO_CUDA_RESERVED_SHARED STV_DEFAULT"
__nv_reservedSMEM_offset_0_alias:
	.zero		0
	.zero		64


//--------------------- .nv.shared._Z21gpu_scan_hillissteelePiS_i --------------------------
	.section	.nv.shared._Z21gpu_scan_hillissteelePiS_i,"aw",@nobits
	.sectionflags	@""
	.align	16
	.zero		1024


//--------------------- .nv.constant0._Z17gpu_scan_blellochPiS_i --------------------------
	.section	.nv.constant0._Z17gpu_scan_blellochPiS_i,"a",@progbits
	.sectionflags	@""
	.align	4
.nv.constant0._Z17gpu_scan_blellochPiS_i:
	.zero		916


//--------------------- .nv.constant0._Z21gpu_scan_hillissteelePiS_i --------------------------
	.section	.nv.constant0._Z21gpu_scan_hillissteelePiS_i,"a",@progbits
	.sectionflags	@""
	.align	4
.nv.constant0._Z21gpu_scan_hillissteelePiS_i:
	.zero		916


//--------------------- SYMBOLS --------------------------

	.type		.nv.reservedSmem.offset0,@object
	.size		.nv.reservedSmem.offset0,0x4
	.type		.nv.reservedSmem.cap,@object
	.size		.nv.reservedSmem.cap,0x4
